//
// Generated by NVIDIA NVVM Compiler
//
// Compiler Build ID: CL-36424714
// Cuda compilation tools, release 13.0, V13.0.88
// Based on NVVM 20.0.0
//

.version 9.0
.target sm_100
.address_size 64

	// .globl	_Z7vec_addPdS_S_i

.visible .entry _Z7vec_addPdS_S_i(
	.param .u64 .ptr .align 1 _Z7vec_addPdS_S_i_param_0,
	.param .u64 .ptr .align 1 _Z7vec_addPdS_S_i_param_1,
	.param .u64 .ptr .align 1 _Z7vec_addPdS_S_i_param_2,
	.param .u32 _Z7vec_addPdS_S_i_param_3
)
{
	.reg .pred 	%p<2>;
	.reg .b32 	%r<6>;
	.reg .b64 	%rd<11>;
	.reg .b64 	%fd<4>;

	ld.param.u64 	%rd1, [_Z7vec_addPdS_S_i_param_0];
	ld.param.u64 	%rd2, [_Z7vec_addPdS_S_i_param_1];
	ld.param.u64 	%rd3, [_Z7vec_addPdS_S_i_param_2];
	ld.param.u32 	%r2, [_Z7vec_addPdS_S_i_param_3];
	mov.u32 	%r3, %ctaid.x;
	mov.u32 	%r4, %ntid.x;
	mov.u32 	%r5, %tid.x;
	mad.lo.s32 	%r1, %r3, %r4, %r5;
	setp.ge.s32 	%p1, %r1, %r2;
	@%p1 bra 	$L__BB0_2;
	cvta.to.global.u64 	%rd4, %rd1;
	cvta.to.global.u64 	%rd5, %rd2;
	cvta.to.global.u64 	%rd6, %rd3;
	mul.wide.s32 	%rd7, %r1, 8;
	add.s64 	%rd8, %rd4, %rd7;
	ld.global.f64 	%fd1, [%rd8];
	add.s64 	%rd9, %rd5, %rd7;
	ld.global.f64 	%fd2, [%rd9];
	add.f64 	%fd3, %fd1, %fd2;
	add.s64 	%rd10, %rd6, %rd7;
	st.global.f64 	[%rd10], %fd3;
$L__BB0_2:
	ret;

}
	// .globl	_Z8vec_initPdii
.visible .entry _Z8vec_initPdii(
	.param .u64 .ptr .align 1 _Z8vec_initPdii_param_0,
	.param .u32 _Z8vec_initPdii_param_1,
	.param .u32 _Z8vec_initPdii_param_2
)
{
	.reg .pred 	%p<2>;
	.reg .b32 	%r<7>;
	.reg .b64 	%rd<5>;
	.reg .b64 	%fd<2>;

	ld.param.u64 	%rd1, [_Z8vec_initPdii_param_0];
	ld.param.u32 	%r3, [_Z8vec_initPdii_param_1];
	ld.param.u32 	%r2, [_Z8vec_initPdii_param_2];
	mov.u32 	%r4, %ctaid.x;
	mov.u32 	%r5, %ntid.x;
	mov.u32 	%r6, %tid.x;
	mad.lo.s32 	%r1, %r4, %r5, %r6;
	setp.ge.s32 	%p1, %r1, %r3;
	@%p1 bra 	$L__BB1_2;
	cvta.to.global.u64 	%rd2, %rd1;
	cvt.rn.f64.s32 	%fd1, %r2;
	mul.wide.s32 	%rd3, %r1, 8;
	add.s64 	%rd4, %rd2, %rd3;
	st.global.f64 	[%rd4], %fd1;
$L__BB1_2:
	ret;

}


// ===== COMPILED SASS (sm_100) =====

	.target	sm_100

	.elftype	@"ET_EXEC"


//--------------------- .note.nv.tkinfo           --------------------------
	.section	.note.nv.tkinfo,"",@"SHT_NOTE"
	.sectionflags	@"SHF_NOTE_NV_TKINFO"
	.tkinfo
        /*0018*/ 	.word	0x00000002
        /*0030*/ 	.string	""
        /*0030*/ 	.string	"ptxas"
        /*0030*/ 	.string	"Cuda compilation tools, release 13.0, V13.0.88"
        /*0030*/ 	.string	"Build cuda_13.0.r13.0/compiler.36424714_0"
        /*0030*/ 	.string	"-arch sm_100 -m 64 "



//--------------------- .note.nv.cuinfo           --------------------------
	.section	.note.nv.cuinfo,"",@"SHT_NOTE"
	.sectionflags	@"SHF_NOTE_NV_CUINFO"
        /*0018*/ 	.short	0x0002
        /*001a*/ 	.short	0x0064
        /*001c*/ 	.short	0x0082
	.zero		2


//--------------------- .nv.info                  --------------------------
	.section	.nv.info,"",@"SHT_CUDA_INFO"
	.align	4


	//----- nvinfo : EIATTR_REGCOUNT
	.align		4
        /*0000*/ 	.byte	0x04, 0x2f
        /*0002*/ 	.short	(.L_1 - .L_0)
	.align		4
.L_0:
        /*0004*/ 	.word	index@(_Z7vec_addPdS_S_i)
        /*0008*/ 	.word	0x0000000e


	//----- nvinfo : EIATTR_FRAME_SIZE
	.align		4
.L_1:
        /*000c*/ 	.byte	0x04, 0x11
        /*000e*/ 	.short	(.L_3 - .L_2)
	.align		4
.L_2:
        /*0010*/ 	.word	index@(_Z7vec_addPdS_S_i)
        /*0014*/ 	.word	0x00000000


	//----- nvinfo : EIATTR_REGCOUNT
	.align		4
.L_3:
        /*0018*/ 	.byte	0x04, 0x2f
        /*001a*/ 	.short	(.L_5 - .L_4)
	.align		4
.L_4:
        /*001c*/ 	.word	index@(_Z8vec_initPdii)
        /*0020*/ 	.word	0x0000000a


	//----- nvinfo : EIATTR_FRAME_SIZE
	.align		4
.L_5:
        /*0024*/ 	.byte	0x04, 0x11
        /*0026*/ 	.short	(.L_7 - .L_6)
	.align		4
.L_6:
        /*0028*/ 	.word	index@(_Z8vec_initPdii)
        /*002c*/ 	.word	0x00000000


	//----- nvinfo : EIATTR_MIN_STACK_SIZE
	.align		4
.L_7:
        /*0030*/ 	.byte	0x04, 0x12
        /*0032*/ 	.short	(.L_9 - .L_8)
	.align		4
.L_8:
        /*0034*/ 	.word	index@(_Z8vec_initPdii)
        /*0038*/ 	.word	0x00000000


	//----- nvinfo : EIATTR_MIN_STACK_SIZE
	.align		4
.L_9:
        /*003c*/ 	.byte	0x04, 0x12
        /*003e*/ 	.short	(.L_11 - .L_10)
	.align		4
.L_10:
        /*0040*/ 	.word	index@(_Z7vec_addPdS_S_i)
        /*0044*/ 	.word	0x00000000
.L_11:


//--------------------- .nv.compat                --------------------------
	.section	.nv.compat,"",@"SHT_CUDA_COMPAT_INFO"
	.align	4
        /*0000*/ 	.byte	0x02, 0x09, 0x00, 0x00, 0x02, 0x02, 0x01, 0x00, 0x02, 0x05, 0x05, 0x00, 0x03, 0x07, 0x01, 0x01
        /*0010*/ 	.byte	0x02, 0x03, 0x00, 0x00, 0x02, 0x06, 0x01, 0x00, 0x04, 0x0b, 0x08, 0x00, 0x01, 0x00, 0x00, 0x00
        /*0020*/ 	.byte	0x00, 0x00, 0x00, 0x00


//--------------------- .nv.info._Z8vec_initPdii  --------------------------
	.section	.nv.info._Z8vec_initPdii,"",@"SHT_CUDA_INFO"
	.sectionflags	@""
	.align	4


	//----- nvinfo : EIATTR_CUDA_API_VERSION
	.align		4
        /*0000*/ 	.byte	0x04, 0x37
        /*0002*/ 	.short	(.L_13 - .L_12)
.L_12:
        /*0004*/ 	.word	0x00000082


	//----- nvinfo : EIATTR_KPARAM_INFO
	.align		4
.L_13:
        /*0008*/ 	.byte	0x04, 0x17
        /*000a*/ 	.short	(.L_15 - .L_14)
.L_14:
        /*000c*/ 	.word	0x00000000
        /*0010*/ 	.short	0x0002
        /*0012*/ 	.short	0x000c
        /*0014*/ 	.byte	0x00, 0xf0, 0x11, 0x00


	//----- nvinfo : EIATTR_KPARAM_INFO
	.align		4
.L_15:
        /*0018*/ 	.byte	0x04, 0x17
        /*001a*/ 	.short	(.L_17 - .L_16)
.L_16:
        /*001c*/ 	.word	0x00000000
        /*0020*/ 	.short	0x0001
        /*0022*/ 	.short	0x0008
        /*0024*/ 	.byte	0x00, 0xf0, 0x11, 0x00


	//----- nvinfo : EIATTR_KPARAM_INFO
	.align		4
.L_17:
        /*0028*/ 	.byte	0x04, 0x17
        /*002a*/ 	.short	(.L_19 - .L_18)
.L_18:
        /*002c*/ 	.word	0x00000000
        /*0030*/ 	.short	0x0000
        /*0032*/ 	.short	0x0000
        /*0034*/ 	.byte	0x00, 0xf5, 0x21, 0x00


	//----- nvinfo : EIATTR_SPARSE_MMA_MASK
	.align		4
.L_19:
        /*0038*/ 	.byte	0x03, 0x50
        /*003a*/ 	.short	0x0000


	//----- nvinfo : EIATTR_MAXREG_COUNT
	.align		4
        /*003c*/ 	.byte	0x03, 0x1b
        /*003e*/ 	.short	0x00ff


	//----- nvinfo : EIATTR_MERCURY_ISA_VERSION
	.align		4
        /*0040*/ 	.byte	0x03, 0x5f
        /*0042*/ 	.short	0x0101


	//----- nvinfo : EIATTR_VRC_CTA_INIT_COUNT
	.align		4
        /*0044*/ 	.byte	0x02, 0x4a
	.zero		1
	.zero		1


	//----- nvinfo : EIATTR_EXIT_INSTR_OFFSETS
	.align		4
        /*0048*/ 	.byte	0x04, 0x1c
        /*004a*/ 	.short	(.L_21 - .L_20)


	//   ....[0]....
.L_20:
        /*004c*/ 	.word	0x00000070


	//   ....[1]....
        /*0050*/ 	.word	0x000000e0


	//----- nvinfo : EIATTR_CBANK_PARAM_SIZE
	.align		4
.L_21:
        /*0054*/ 	.byte	0x03, 0x19
        /*0056*/ 	.short	0x0010


	//----- nvinfo : EIATTR_PARAM_CBANK
	.align		4
        /*0058*/ 	.byte	0x04, 0x0a
        /*005a*/ 	.short	(.L_23 - .L_22)
	.align		4
.L_22:
        /*005c*/ 	.word	index@(.nv.constant0._Z8vec_initPdii)
        /*0060*/ 	.short	0x0380
        /*0062*/ 	.short	0x0010


	//----- nvinfo : EIATTR_SW_WAR
	.align		4
.L_23:
        /*0064*/ 	.byte	0x04, 0x36
        /*0066*/ 	.short	(.L_25 - .L_24)
.L_24:
        /*0068*/ 	.word	0x00000008
.L_25:


//--------------------- .nv.info._Z7vec_addPdS_S_i --------------------------
	.section	.nv.info._Z7vec_addPdS_S_i,"",@"SHT_CUDA_INFO"
	.sectionflags	@""
	.align	4


	//----- nvinfo : EIATTR_CUDA_API_VERSION
	.align		4
        /*0000*/ 	.byte	0x04, 0x37
        /*0002*/ 	.short	(.L_27 - .L_26)
.L_26:
        /*0004*/ 	.word	0x00000082


	//----- nvinfo : EIATTR_KPARAM_INFO
	.align		4
.L_27:
        /*0008*/ 	.byte	0x04, 0x17
        /*000a*/ 	.short	(.L_29 - .L_28)
.L_28:
        /*000c*/ 	.word	0x00000000
        /*0010*/ 	.short	0x0003
        /*0012*/ 	.short	0x0018
        /*0014*/ 	.byte	0x00, 0xf0, 0x11, 0x00


	//----- nvinfo : EIATTR_KPARAM_INFO
	.align		4
.L_29:
        /*0018*/ 	.byte	0x04, 0x17
        /*001a*/ 	.short	(.L_31 - .L_30)
.L_30:
        /*001c*/ 	.word	0x00000000
        /*0020*/ 	.short	0x0002
        /*0022*/ 	.short	0x0010
        /*0024*/ 	.byte	0x00, 0xf5, 0x21, 0x00


	//----- nvinfo : EIATTR_KPARAM_INFO
	.align		4
.L_31:
        /*0028*/ 	.byte	0x04, 0x17
        /*002a*/ 	.short	(.L_33 - .L_32)
.L_32:
        /*002c*/ 	.word	0x00000000
        /*0030*/ 	.short	0x0001
        /*0032*/ 	.short	0x0008
        /*0034*/ 	.byte	0x00, 0xf5, 0x21, 0x00


	//----- nvinfo : EIATTR_KPARAM_INFO
	.align		4
.L_33:
        /*0038*/ 	.byte	0x04, 0x17
        /*003a*/ 	.short	(.L_35 - .L_34)
.L_34:
        /*003c*/ 	.word	0x00000000
        /*0040*/ 	.short	0x0000
        /*0042*/ 	.short	0x0000
        /*0044*/ 	.byte	0x00, 0xf5, 0x21, 0x00


	//----- nvinfo : EIATTR_SPARSE_MMA_MASK
	.align		4
.L_35:
        /*0048*/ 	.byte	0x03, 0x50
        /*004a*/ 	.short	0x0000


	//----- nvinfo : EIATTR_MAXREG_COUNT
	.align		4
        /*004c*/ 	.byte	0x03, 0x1b
        /*004e*/ 	.short	0x00ff


	//----- nvinfo : EIATTR_MERCURY_ISA_VERSION
	.align		4
        /*0050*/ 	.byte	0x03, 0x5f
        /*0052*/ 	.short	0x0101


	//----- nvinfo : EIATTR_VRC_CTA_INIT_COUNT
	.align		4
        /*0054*/ 	.byte	0x02, 0x4a
	.zero		1
	.zero		1


	//----- nvinfo : EIATTR_EXIT_INSTR_OFFSETS
	.align		4
        /*0058*/ 	.byte	0x04, 0x1c
        /*005a*/ 	.short	(.L_37 - .L_36)


	//   ....[0]....
.L_36:
        /*005c*/ 	.word	0x00000070


	//   ....[1]....
        /*0060*/ 	.word	0x00000130


	//----- nvinfo : EIATTR_CBANK_PARAM_SIZE
	.align		4
.L_37:
        /*0064*/ 	.byte	0x03, 0x19
        /*0066*/ 	.short	0x001c


	//----- nvinfo : EIATTR_PARAM_CBANK
	.align		4
        /*0068*/ 	.byte	0x04, 0x0a
        /*006a*/ 	.short	(.L_39 - .L_38)
	.align		4
.L_38:
        /*006c*/ 	.word	index@(.nv.constant0._Z7vec_addPdS_S_i)
        /*0070*/ 	.short	0x0380
        /*0072*/ 	.short	0x001c


	//----- nvinfo : EIATTR_SW_WAR
	.align		4
.L_39:
        /*0074*/ 	.byte	0x04, 0x36
        /*0076*/ 	.short	(.L_41 - .L_40)
.L_40:
        /*0078*/ 	.word	0x00000008
.L_41:


//--------------------- .nv.callgraph             --------------------------
	.section	.nv.callgraph,"",@"SHT_CUDA_CALLGRAPH"
	.align	4
	.sectionentsize	8
	.align		4
        /*0000*/ 	.word	0x00000000
	.align		4
        /*0004*/ 	.word	0xffffffff
	.align		4
        /*0008*/ 	.word	0x00000000
	.align		4
        /*000c*/ 	.word	0xfffffffe
	.align		4
        /*0010*/ 	.word	0x00000000
	.align		4
        /*0014*/ 	.word	0xfffffffd
	.align		4
        /*0018*/ 	.word	0x00000000
	.align		4
        /*001c*/ 	.word	0xfffffffc


//--------------------- .text._Z8vec_initPdii     --------------------------
	.section	.text._Z8vec_initPdii,"ax",@progbits
	.align	128
        .global         _Z8vec_initPdii
        .type           _Z8vec_initPdii,@function
        .size           _Z8vec_initPdii,(.L_x_2 - _Z8vec_initPdii)
        .other          _Z8vec_initPdii,@"STO_CUDA_ENTRY STV_DEFAULT"
_Z8vec_initPdii:
.text._Z8vec_initPdii:
[----:B------:R-:W-:Y:S01]  /*0000*/  LDC R1, c[0x0][0x37c] ;  /* 0x0000df00ff017b82 */ /* 0x000fe20000000800 */
[----:B------:R-:W0:Y:S07]  /*0010*/  S2R R0, SR_TID.X ;  /* 0x0000000000007919 */ /* 0x000e2e0000002100 */
[----:B------:R-:W0:Y:S01]  /*0020*/  S2UR UR4, SR_CTAID.X ;  /* 0x00000000000479c3 */ /* 0x000e220000002500 */
[----:B------:R-:W1:Y:S07]  /*0030*/  LDCU UR5, c[0x0][0x388] ;  /* 0x00007100ff0577ac */ /* 0x000e6e0008000800 */
[----:B------:R-:W0:Y:S02]  /*0040*/  LDC R7, c[0x0][0x360] ;  /* 0x0000d800ff077b82 */ /* 0x000e240000000800 */
[----:B0-----:R-:W-:-:S05]  /*0050*/  IMAD R7, R7, UR4, R0 ;  /* 0x0000000407077c24 */ /* 0x001fca000f8e0200 */
[----:B-1----:R-:W-:-:S13]  /*0060*/  ISETP.GE.AND P0, PT, R7, UR5, PT ;  /* 0x0000000507007c0c */ /* 0x002fda000bf06270 */
[----:B------:R-:W-:Y:S05]  /*0070*/  @P0 EXIT ;  /* 0x000000000000094d */ /* 0x000fea0003800000 */
[----:B------:R-:W0:Y:S01]  /*0080*/  LDCU UR6, c[0x0][0x38c] ;  /* 0x00007180ff0677ac */ /* 0x000e220008000800 */
[----:B------:R-:W1:Y:S01]  /*0090*/  LDC.64 R4, c[0x0][0x380] ;  /* 0x0000e000ff047b82 */ /* 0x000e620000000a00 */
[----:B------:R-:W2:Y:S01]  /*00a0*/  LDCU.64 UR4, c[0x0][0x358] ;  /* 0x00006b00ff0477ac */ /* 0x000ea20008000a00 */
[----:B0-----:R-:W2:Y:S01]  /*00b0*/  I2F.F64 R2, UR6 ;  /* 0x0000000600027d12 */ /* 0x001ea20008201c00 */
[----:B-1----:R-:W-:-:S05]  /*00c0*/  IMAD.WIDE R4, R7, 0x8, R4 ;  /* 0x0000000807047825 */ /* 0x002fca00078e0204 */
[----:B--2---:R-:W-:Y:S01]  /*00d0*/  STG.E.64 desc[UR4][R4.64], R2 ;  /* 0x0000000204007986 */ /* 0x004fe2000c101b04 */
[----:B------:R-:W-:Y:S05]  /*00e0*/  EXIT ;  /* 0x000000000000794d */ /* 0x000fea0003800000 */
.L_x_0:
[----:B------:R-:W-:-:S00]  /*00f0*/  BRA `(.L_x_0) ;  /* 0xfffffffc00fc7947 */ /* 0x000fc0000383ffff */
[----:B------:R-:W-:-:S00]  /*0100*/  NOP ;  /* 0x0000000000007918 */ /* 0x000fc00000000000 */
[----:B------:R-:W-:-:S00]  /*0110*/  NOP ;  /* 0x0000000000007918 */ /* 0x000fc00000000000 */
[----:B------:R-:W-:-:S00]  /*0120*/  NOP ;  /* 0x0000000000007918 */ /* 0x000fc00000000000 */
[----:B------:R-:W-:-:S00]  /*0130*/  NOP ;  /* 0x0000000000007918 */ /* 0x000fc00000000000 */
[----:B------:R-:W-:-:S00]  /*0140*/  NOP ;  /* 0x0000000000007918 */ /* 0x000fc00000000000 */
[----:B------:R-:W-:-:S00]  /*0150*/  NOP ;  /* 0x0000000000007918 */ /* 0x000fc00000000000 */
[----:B------:R-:W-:-:S00]  /*0160*/  NOP ;  /* 0x0000000000007918 */ /* 0x000fc00000000000 */
[----:B------:R-:W-:-:S00]  /*0170*/  NOP ;  /* 0x0000000000007918 */ /* 0x000fc00000000000 */
.L_x_2:


//--------------------- .text._Z7vec_addPdS_S_i   --------------------------
	.section	.text._Z7vec_addPdS_S_i,"ax",@progbits
	.align	128
        .global         _Z7vec_addPdS_S_i
        .type           _Z7vec_addPdS_S_i,@function
        .size           _Z7vec_addPdS_S_i,(.L_x_3 - _Z7vec_addPdS_S_i)
        .other          _Z7vec_addPdS_S_i,@"STO_CUDA_ENTRY STV_DEFAULT"
_Z7vec_addPdS_S_i:
.text._Z7vec_addPdS_S_i:
        /* <DEDUP_REMOVED lines=8> */
[----:B------:R-:W0:Y:S01]  /*0080*/  LDC.64 R2, c[0x0][0x380] ;  /* 0x0000e000ff027b82 */ /* 0x000e220000000a00 */
[----:B------:R-:W1:Y:S07]  /*0090*/  LDCU.64 UR4, c[0x0][0x358] ;  /* 0x00006b00ff0477ac */ /* 0x000e6e0008000a00 */
[----:B------:R-:W2:Y:S08]  /*00a0*/  LDC.64 R4, c[0x0][0x388] ;  /* 0x0000e200ff047b82 */ /* 0x000eb00000000a00 */
[----:B------:R-:W3:Y:S01]  /*00b0*/  LDC.64 R8, c[0x0][0x390] ;  /* 0x0000e400ff087b82 */ /* 0x000ee20000000a00 */
[----:B0-----:R-:W-:-:S06]  /*00c0*/  IMAD.WIDE R2, R11, 0x8, R2 ;  /* 0x000000080b027825 */ /* 0x001fcc00078e0202 */
[----:B-1----:R-:W4:Y:S01]  /*00d0*/  LDG.E.64 R2, desc[UR4][R2.64] ;  /* 0x0000000402027981 */ /* 0x002f22000c1e1b00 */
[----:B--2---:R-:W-:-:S06]  /*00e0*/  IMAD.WIDE R4, R11, 0x8, R4 ;  /* 0x000000080b047825 */ /* 0x004fcc00078e0204 */
[----:B------:R-:W4:Y:S01]  /*00f0*/  LDG.E.64 R4, desc[UR4][R4.64] ;  /* 0x0000000404047981 */ /* 0x000f22000c1e1b00 */
[----:B---3--:R-:W-:Y:S01]  /*0100*/  IMAD.WIDE R8, R11, 0x8, R8 ;  /* 0x000000080b087825 */ /* 0x008fe200078e0208 */
[----:B----4-:R-:W-:-:S07]  /*0110*/  DADD R6, R2, R4 ;  /* 0x0000000002067229 */ /* 0x010fce0000000004 */
[----:B------:R-:W-:Y:S01]  /*0120*/  STG.E.64 desc[UR4][R8.64], R6 ;  /* 0x0000000608007986 */ /* 0x000fe2000c101b04 */
[----:B------:R-:W-:Y:S05]  /*0130*/  EXIT ;  /* 0x000000000000794d */ /* 0x000fea0003800000 */
.L_x_1:
        /* <DEDUP_REMOVED lines=12> */
.L_x_3:


//--------------------- .nv.shared.reserved.0     --------------------------
	.section	.nv.shared.reserved.0,"aw",@nobits
	.weak		__nv_reservedSMEM_offset_0_alias
	.size		__nv_reservedSMEM_offset_0_alias, 0, 64
	.other		__nv_reservedSMEM_offset_0_alias,@"STO_CUDA_RESERVED_SHARED STV_DEFAULT"
__nv_reservedSMEM_offset_0_alias:
	.zero		0
	.zero		64


//--------------------- .nv.constant0._Z8vec_initPdii --------------------------
	.section	.nv.constant0._Z8vec_initPdii,"a",@progbits
	.sectionflags	@""
	.align	4
.nv.constant0._Z8vec_initPdii:
	.zero		912


//--------------------- .nv.constant0._Z7vec_addPdS_S_i --------------------------
	.section	.nv.constant0._Z7vec_addPdS_S_i,"a",@progbits
	.sectionflags	@""
	.align	4
.nv.constant0._Z7vec_addPdS_S_i:
	.zero		924


//--------------------- SYMBOLS --------------------------

	.type		.nv.reservedSmem.offset0,@object
	.size		.nv.reservedSmem.offset0,0x4
